	.headerflags	@"EF_CUDA_TEXMODE_UNIFIED EF_CUDA_64BIT_ADDRESS EF_CUDA_ACCELERATORS EF_CUDA_SM90 EF_CUDA_VIRTUAL_SM(EF_CUDA_SM90)"
	.elftype	@"ET_EXEC"


//--------------------- .nv.info                  --------------------------
	.section	.nv.info,"",@"SHT_CUDA_INFO"
	.align	4


	//----- nvinfo : EIATTR_REGCOUNT
	.align		4
        /*0000*/ 	.byte	0x04, 0x2f
        /*0002*/ 	.short	(.L_1 - .L_0)
	.align		4
.L_0:
        /*0004*/ 	.word	index@(triton_poi_fused_convolution_2)
        /*0008*/ 	.word	0x0000003f


	//----- nvinfo : EIATTR_MIN_STACK_SIZE
	.align		4
.L_1:
        /*000c*/ 	.byte	0x04, 0x12
        /*000e*/ 	.short	(.L_3 - .L_2)
	.align		4
.L_2:
        /*0010*/ 	.word	index@(triton_poi_fused_convolution_2)
        /*0014*/ 	.word	0x00000000


	//----- nvinfo : EIATTR_FRAME_SIZE
	.align		4
.L_3:
        /*0018*/ 	.byte	0x04, 0x11
        /*001a*/ 	.short	(.L_5 - .L_4)
	.align		4
.L_4:
        /*001c*/ 	.word	index@(triton_poi_fused_convolution_2)
        /*0020*/ 	.word	0x00000000


	//----- nvinfo : EIATTR_MIN_STACK_SIZE
	.align		4
.L_5:
        /*0024*/ 	.byte	0x04, 0x12
        /*0026*/ 	.short	(.L_7 - .L_6)
	.align		4
.L_6:
        /*0028*/ 	.word	index@(triton_poi_fused_convolution_2)
        /*002c*/ 	.word	0x00000000
.L_7:


//--------------------- .nv.info.triton_poi_fused_convolution_2 --------------------------
	.section	.nv.info.triton_poi_fused_convolution_2,"",@"SHT_CUDA_INFO"
	.sectionflags	@""
	.align	4


	//----- nvinfo : EIATTR_CUDA_API_VERSION
	.align		4
        /*0000*/ 	.byte	0x04, 0x37
        /*0002*/ 	.short	(.L_9 - .L_8)
.L_8:
        /*0004*/ 	.word	0x0000007c


	//----- nvinfo : EIATTR_KPARAM_INFO
	.align		4
.L_9:
        /*0008*/ 	.byte	0x04, 0x17
        /*000a*/ 	.short	(.L_11 - .L_10)
.L_10:
        /*000c*/ 	.word	0x00000000
        /*0010*/ 	.short	0x0004
        /*0012*/ 	.short	0x001c
        /*0014*/ 	.byte	0x00, 0xf0, 0x11, 0x00


	//----- nvinfo : EIATTR_KPARAM_INFO
	.align		4
.L_11:
        /*0018*/ 	.byte	0x04, 0x17
        /*001a*/ 	.short	(.L_13 - .L_12)
.L_12:
        /*001c*/ 	.word	0x00000000
        /*0020*/ 	.short	0x0003
        /*0022*/ 	.short	0x0018
        /*0024*/ 	.byte	0x00, 0xf0, 0x11, 0x00


	//----- nvinfo : EIATTR_KPARAM_INFO
	.align		4
.L_13:
        /*0028*/ 	.byte	0x04, 0x17
        /*002a*/ 	.short	(.L_15 - .L_14)
.L_14:
        /*002c*/ 	.word	0x00000000
        /*0030*/ 	.short	0x0002
        /*0032*/ 	.short	0x0010
        /*0034*/ 	.byte	0x00, 0xf4, 0x21, 0x00


	//----- nvinfo : EIATTR_KPARAM_INFO
	.align		4
.L_15:
        /*0038*/ 	.byte	0x04, 0x17
        /*003a*/ 	.short	(.L_17 - .L_16)
.L_16:
        /*003c*/ 	.word	0x00000000
        /*0040*/ 	.short	0x0001
        /*0042*/ 	.short	0x0008
        /*0044*/ 	.byte	0x00, 0xf4, 0x21, 0x00


	//----- nvinfo : EIATTR_KPARAM_INFO
	.align		4
.L_17:
        /*0048*/ 	.byte	0x04, 0x17
        /*004a*/ 	.short	(.L_19 - .L_18)
.L_18:
        /*004c*/ 	.word	0x00000000
        /*0050*/ 	.short	0x0000
        /*0052*/ 	.short	0x0000
        /*0054*/ 	.byte	0x00, 0xf4, 0x21, 0x00


	//----- nvinfo : EIATTR_SPARSE_MMA_MASK
	.align		4
.L_19:
        /*0058*/ 	.byte	0x03, 0x50
        /*005a*/ 	.short	0x0000


	//----- nvinfo : EIATTR_MAXREG_COUNT
	.align		4
        /*005c*/ 	.byte	0x03, 0x1b
        /*005e*/ 	.short	0x00ff


	//----- nvinfo : EIATTR_EXIT_INSTR_OFFSETS
	.align		4
        /*0060*/ 	.byte	0x04, 0x1c
        /*0062*/ 	.short	(.L_21 - .L_20)


	//   ....[0]....
.L_20:
        /*0064*/ 	.word	0x00001220


	//   ....[1]....
        /*0068*/ 	.word	0x00001240


	//----- nvinfo : EIATTR_REQNTID
	.align		4
.L_21:
        /*006c*/ 	.byte	0x04, 0x10
        /*006e*/ 	.short	(.L_23 - .L_22)
.L_22:
        /*0070*/ 	.word	0x00000100
        /*0074*/ 	.word	0x00000001
        /*0078*/ 	.word	0x00000001


	//----- nvinfo : EIATTR_CBANK_PARAM_SIZE
	.align		4
.L_23:
        /*007c*/ 	.byte	0x03, 0x19
        /*007e*/ 	.short	0x0020


	//----- nvinfo : EIATTR_PARAM_CBANK
	.align		4
        /*0080*/ 	.byte	0x04, 0x0a
        /*0082*/ 	.short	(.L_25 - .L_24)
	.align		4
.L_24:
        /*0084*/ 	.word	index@(.nv.constant0.triton_poi_fused_convolution_2)
        /*0088*/ 	.short	0x0210
        /*008a*/ 	.short	0x0020


	//----- nvinfo : EIATTR_SW_WAR
	.align		4
.L_25:
        /*008c*/ 	.byte	0x04, 0x36
        /*008e*/ 	.short	(.L_27 - .L_26)
.L_26:
        /*0090*/ 	.word	0x00000008
.L_27:


//--------------------- .nv.callgraph             --------------------------
	.section	.nv.callgraph,"",@"SHT_CUDA_CALLGRAPH"
	.align	4
	.sectionentsize	8
	.align		4
        /*0000*/ 	.word	0x00000000
	.align		4
        /*0004*/ 	.word	0xffffffff
	.align		4
        /*0008*/ 	.word	0x00000000
	.align		4
        /*000c*/ 	.word	0xfffffffe
	.align		4
        /*0010*/ 	.word	0x00000000
	.align		4
        /*0014*/ 	.word	0xfffffffd
	.align		4
        /*0018*/ 	.word	0x00000000
	.align		4
        /*001c*/ 	.word	0xfffffffc


//--------------------- .text.triton_poi_fused_convolution_2 --------------------------
	.section	.text.triton_poi_fused_convolution_2,"ax",@progbits
	.align	128
        .global         triton_poi_fused_convolution_2
        .type           triton_poi_fused_convolution_2,@function
        .size           triton_poi_fused_convolution_2,(.L_x_1 - triton_poi_fused_convolution_2)
        .other          triton_poi_fused_convolution_2,@"STO_CUDA_ENTRY STV_DEFAULT"
triton_poi_fused_convolution_2:
.text.triton_poi_fused_convolution_2:
[----:B------:R-:W0:Y:S01]  /*0000*/  LDC R1, c[0x0][0x28] ;  /* 0x00000a00ff017b82 */ /* 0x000e220000000800 */
[----:B------:R-:W1:Y:S07]  /*0010*/  S2R R19, SR_TID.X ;  /* 0x0000000000137919 */ /* 0x000e6e0000002100 */
[----:B------:R-:W2:Y:S01]  /*0020*/  LDC.64 R30, c[0x0][0x210] ;  /* 0x00008400ff1e7b82 */ /* 0x000ea20000000a00 */
[----:B------:R-:W-:Y:S01]  /*0030*/  MOV R27, RZ ;  /* 0x000000ff001b7202 */ /* 0x000fe20000000f00 */
[----:B------:R-:W3:Y:S01]  /*0040*/  S2R R2, SR_CTAID.X ;  /* 0x0000000000027919 */ /* 0x000ee20000002500 */
[----:B------:R-:W4:Y:S01]  /*0050*/  S2R R32, SR_CTAID.Y ;  /* 0x0000000000207919 */ /* 0x000f220000002600 */
[----:B------:R-:W-:Y:S01]  /*0060*/  ULDC.64 UR4, c[0x0][0x208] ;  /* 0x0000820000047ab9 */ /* 0x000fe20000000a00 */
[----:B------:R-:W-:Y:S01]  /*0070*/  HFMA2.MMA R29, -RZ, RZ, 0, 0 ;  /* 0x00000000ff1d7435 */ /* 0x000fe200000001ff */
[----:B-1----:R-:W-:-:S02]  /*0080*/  SHF.R.U32.HI R0, RZ, 0x4, R19 ;  /* 0x00000004ff007819 */ /* 0x002fc40000011613 */
[----:B------:R-:W-:Y:S02]  /*0090*/  LOP3.LUT R19, R19, 0xf, RZ, 0xc0, !PT ;  /* 0x0000000f13137812 */ /* 0x000fe400078ec0ff */
[----:B------:R-:W-:Y:S02]  /*00a0*/  LOP3.LUT R3, R0, 0xf, RZ, 0xc0, !PT ;  /* 0x0000000f00037812 */ /* 0x000fe400078ec0ff */
[----:B---3--:R-:W-:Y:S02]  /*00b0*/  LEA R19, R2, R19, 0x4 ;  /* 0x0000001302137211 */ /* 0x008fe400078e20ff */
[----:B----4-:R-:W-:Y:S02]  /*00c0*/  PRMT R20, R3, 0x6540, R32 ;  /* 0x0000654003147816 */ /* 0x010fe40000000020 */
[----:B------:R-:W-:Y:S02]  /*00d0*/  ISETP.GE.AND P6, PT, R19, 0x9, PT ;  /* 0x000000091300780c */ /* 0x000fe40003fc6270 */
[C---:B------:R-:W-:Y:S01]  /*00e0*/  LOP3.LUT R28, R20.reuse, 0x20, RZ, 0xfc, !PT ;  /* 0x00000020141c7812 */ /* 0x040fe200078efcff */
[C---:B------:R-:W-:Y:S01]  /*00f0*/  IMAD R39, R20.reuse, 0x9, R19 ;  /* 0x0000000914277824 */ /* 0x040fe200078e0213 */
[----:B------:R-:W-:-:S02]  /*0100*/  LOP3.LUT R0, R20, 0x30, RZ, 0xfc, !PT ;  /* 0x0000003014007812 */ /* 0x000fc400078efcff */
[----:B------:R-:W-:Y:S02]  /*0110*/  ISETP.LT.AND P1, PT, R28, 0xc0, !P6 ;  /* 0x000000c01c00780c */ /* 0x000fe40007721270 */
[----:B------:R-:W-:Y:S02]  /*0120*/  IADD3 R5, R39, 0x120, RZ ;  /* 0x0000012027057810 */ /* 0x000fe40007ffe0ff */
[----:B------:R-:W-:Y:S02]  /*0130*/  ISETP.LT.AND P0, PT, R0, 0xc0, !P6 ;  /* 0x000000c00000780c */ /* 0x000fe40007701270 */
[C---:B------:R-:W-:Y:S01]  /*0140*/  LOP3.LUT R26, R20.reuse, 0x10, RZ, 0xfc, !PT ;  /* 0x00000010141a7812 */ /* 0x040fe200078efcff */
[----:B--2---:R-:W-:Y:S01]  /*0150*/  IMAD.WIDE R4, R5, 0x4, R30 ;  /* 0x0000000405047825 */ /* 0x004fe200078e021e */
[----:B------:R-:W-:Y:S01]  /*0160*/  IADD3 R9, R39, 0x1b0, RZ ;  /* 0x000001b027097810 */ /* 0x000fe20007ffe0ff */
[----:B------:R-:W-:Y:S01]  /*0170*/  HFMA2.MMA R25, -RZ, RZ, 0, 0 ;  /* 0x00000000ff197435 */ /* 0x000fe200000001ff */
[----:B------:R-:W-:-:S02]  /*0180*/  LOP3.LUT R17, R20, 0x50, RZ, 0xfc, !PT ;  /* 0x0000005014117812 */ /* 0x000fc400078efcff */
[----:B------:R-:W-:Y:S01]  /*0190*/  ISETP.LT.AND P2, PT, R26, 0xc0, !P6 ;  /* 0x000000c01a00780c */ /* 0x000fe20007741270 */
[----:B------:R1:W2:Y:S01]  /*01a0*/  @P1 LDG.E.EL R27, desc[UR4][R4.64] ;  /* 0x00000004041b1981 */ /* 0x0002a2000c2e1900 */
[----:B------:R-:W-:Y:S01]  /*01b0*/  P2R R45, PR, RZ, 0x2 ;  /* 0x00000002ff2d7803 */ /* 0x000fe20000000000 */
[--C-:B------:R-:W-:Y:S01]  /*01c0*/  IMAD.WIDE R8, R9, 0x4, R30.reuse ;  /* 0x0000000409087825 */ /* 0x100fe200078e021e */
[----:B------:R-:W-:Y:S02]  /*01d0*/  ISETP.LT.AND P1, PT, R17, 0xc0, !P6 ;  /* 0x000000c01100780c */ /* 0x000fe40007721270 */
[----:B------:R-:W-:Y:S01]  /*01e0*/  IADD3 R3, R39, 0x90, RZ ;  /* 0x0000009027037810 */ /* 0x000fe20007ffe0ff */
[----:B------:R-:W-:Y:S01]  /*01f0*/  HFMA2.MMA R21, -RZ, RZ, 0, 0 ;  /* 0x00000000ff157435 */ /* 0x000fe200000001ff */
[----:B------:R-:W-:Y:S01]  /*0200*/  IADD3 R13, R39, 0x2d0, RZ ;  /* 0x000002d0270d7810 */ /* 0x000fe20007ffe0ff */
[----:B------:R3:W4:Y:S01]  /*0210*/  @P0 LDG.E.EL R25, desc[UR4][R8.64] ;  /* 0x0000000408190981 */ /* 0x000722000c2e1900 */
[----:B------:R-:W-:Y:S01]  /*0220*/  LOP3.LUT R7, R20, 0x40, RZ, 0xfc, !PT ;  /* 0x0000004014077812 */ /* 0x000fe200078efcff */
[----:B------:R-:W-:Y:S01]  /*0230*/  IMAD.WIDE R2, R3, 0x4, R30 ;  /* 0x0000000403027825 */ /* 0x000fe200078e021e */
[----:B------:R-:W-:-:S02]  /*0240*/  P2R R44, PR, RZ, 0x4 ;  /* 0x00000004ff2c7803 */ /* 0x000fc40000000000 */
[C---:B------:R-:W-:Y:S01]  /*0250*/  LOP3.LUT R15, R20.reuse, 0x60, RZ, 0xfc, !PT ;  /* 0x00000060140f7812 */ /* 0x040fe200078efcff */
[--C-:B-1----:R-:W-:Y:S01]  /*0260*/  IMAD.WIDE R4, R13, 0x4, R30.reuse ;  /* 0x000000040d047825 */ /* 0x102fe200078e021e */
[----:B------:R1:W5:Y:S01]  /*0270*/  @P2 LDG.E.EL R29, desc[UR4][R2.64] ;  /* 0x00000004021d2981 */ /* 0x000362000c2e1900 */
[----:B------:R-:W-:Y:S01]  /*0280*/  HFMA2.MMA R12, -RZ, RZ, 0, 0 ;  /* 0x00000000ff0c7435 */ /* 0x000fe200000001ff */
[----:B------:R-:W-:Y:S02]  /*0290*/  P2R R52, PR, RZ, 0x1 ;  /* 0x00000001ff347803 */ /* 0x000fe40000000000 */
[C---:B---3--:R-:W-:Y:S01]  /*02a0*/  LOP3.LUT R9, R20.reuse, 0x90, RZ, 0xfc, !PT ;  /* 0x0000009014097812 */ /* 0x048fe200078efcff */
[----:B------:R-:W-:Y:S01]  /*02b0*/  VIADD R11, R39, 0x240 ;  /* 0x00000240270b7836 */ /* 0x000fe20000000000 */
[----:B------:R-:W-:Y:S01]  /*02c0*/  ISETP.LT.AND P2, PT, R7, 0xc0, !P6 ;  /* 0x000000c00700780c */ /* 0x000fe20007741270 */
[----:B------:R3:W2:Y:S01]  /*02d0*/  @P1 LDG.E.EL R21, desc[UR4][R4.64] ;  /* 0x0000000404151981 */ /* 0x0006a2000c2e1900 */
[----:B------:R-:W-:Y:S01]  /*02e0*/  ISETP.LT.AND P3, PT, R9, 0xc0, !P6 ;  /* 0x000000c00900780c */ /* 0x000fe20007761270 */
[----:B-1----:R-:W-:Y:S01]  /*02f0*/  IMAD.WIDE R2, R11, 0x4, R30 ;  /* 0x000000040b027825 */ /* 0x002fe200078e021e */
[----:B------:R-:W-:-:S02]  /*0300*/  LOP3.LUT R11, R20, 0x80, RZ, 0xfc, !PT ;  /* 0x00000080140b7812 */ /* 0x000fc400078efcff */
[----:B------:R-:W-:Y:S02]  /*0310*/  ISETP.LT.AND P0, PT, R15, 0xc0, !P6 ;  /* 0x000000c00f00780c */ /* 0x000fe40007701270 */
[----:B---3--:R-:W-:Y:S02]  /*0320*/  IADD3 R5, R39, 0x510, RZ ;  /* 0x0000051027057810 */ /* 0x008fe40007ffe0ff */
[----:B------:R-:W-:Y:S02]  /*0330*/  ISETP.LT.AND P4, PT, R11, 0xc0, !P6 ;  /* 0x000000c00b00780c */ /* 0x000fe40007781270 */
[----:B------:R-:W-:Y:S01]  /*0340*/  MOV R23, RZ ;  /* 0x000000ff00177202 */ /* 0x000fe20000000f00 */
[----:B------:R-:W-:Y:S01]  /*0350*/  IMAD.WIDE R4, R5, 0x4, R30 ;  /* 0x0000000405047825 */ /* 0x000fe200078e021e */
[----:B------:R-:W-:Y:S02]  /*0360*/  IADD3 R35, R39, 0x360, RZ ;  /* 0x0000036027237810 */ /* 0x000fe40007ffe0ff */
[----:B------:R-:W-:-:S02]  /*0370*/  IADD3 R33, R39, 0x480, RZ ;  /* 0x0000048027217810 */ /* 0x000fc40007ffe0ff */
[----:B------:R-:W-:Y:S01]  /*0380*/  MOV R18, RZ ;  /* 0x000000ff00127202 */ /* 0x000fe20000000f00 */
[----:B------:R-:W-:Y:S01]  /*0390*/  IMAD.WIDE R34, R35, 0x4, R30 ;  /* 0x0000000423227825 */ /* 0x000fe200078e021e */
[----:B------:R1:W3:Y:S01]  /*03a0*/  @P3 LDG.E.EL R12, desc[UR4][R4.64] ;  /* 0x00000004040c3981 */ /* 0x0002e2000c2e1900 */
[----:B------:R-:W-:-:S03]  /*03b0*/  MOV R14, RZ ;  /* 0x000000ff000e7202 */ /* 0x000fc60000000f00 */
[----:B------:R1:W2:Y:S01]  /*03c0*/  @P2 LDG.E.EL R23, desc[UR4][R2.64] ;  /* 0x0000000402172981 */ /* 0x0002a2000c2e1900 */
[----:B------:R-:W-:-:S03]  /*03d0*/  P2R R46, PR, RZ, 0x1 ;  /* 0x00000001ff2e7803 */ /* 0x000fc60000000000 */
[----:B------:R-:W2:Y:S01]  /*03e0*/  @P0 LDG.E.EL R18, desc[UR4][R34.64] ;  /* 0x0000000422120981 */ /* 0x000ea2000c2e1900 */
[----:B-1----:R-:W-:Y:S02]  /*03f0*/  IMAD.SHL.U32 R5, R32, 0x100, RZ ;  /* 0x0000010020057824 */ /* 0x002fe400078e00ff */
[----:B0-----:R-:W-:Y:S01]  /*0400*/  IMAD.WIDE R2, R33, 0x4, R30 ;  /* 0x0000000421027825 */ /* 0x001fe200078e021e */
[----:B------:R-:W-:Y:S02]  /*0410*/  IADD3 R33, R39, 0x630, RZ ;  /* 0x0000063027217810 */ /* 0x000fe40007ffe0ff */
[----:B------:R-:W-:Y:S02]  /*0420*/  ISETP.LT.AND P0, PT, R5, RZ, !P6 ;  /* 0x000000ff0500720c */ /* 0x000fe40007701270 */
[C---:B------:R-:W-:Y:S01]  /*0430*/  LOP3.LUT R13, R20.reuse, 0x70, RZ, 0xfc, !PT ;  /* 0x00000070140d7812 */ /* 0x040fe200078efcff */
[----:B------:R0:W2:Y:S01]  /*0440*/  @P4 LDG.E.EL R14, desc[UR4][R2.64] ;  /* 0x00000004020e4981 */ /* 0x0000a2000c2e1900 */
[----:B------:R-:W-:-:S02]  /*0450*/  LOP3.LUT R22, R20, 0xa0, RZ, 0xfc, !PT ;  /* 0x000000a014167812 */ /* 0x000fc400078efcff */
[----:B------:R-:W-:Y:S02]  /*0460*/  LOP3.LUT R24, R20, 0xb0, RZ, 0xfc, !PT ;  /* 0x000000b014187812 */ /* 0x000fe400078efcff */
[----:B------:R-:W-:Y:S02]  /*0470*/  P2R R51, PR, RZ, 0x4 ;  /* 0x00000004ff337803 */ /* 0x000fe40000000000 */
[----:B------:R-:W-:Y:S01]  /*0480*/  P2R R50, PR, RZ, 0x2 ;  /* 0x00000002ff327803 */ /* 0x000fe20000000000 */
[----:B0-----:R-:W-:Y:S01]  /*0490*/  IMAD.WIDE R2, R33, 0x4, R30 ;  /* 0x0000000421027825 */ /* 0x001fe200078e021e */
[----:B------:R-:W-:Y:S02]  /*04a0*/  IADD3 R33, R39, 0x6c0, RZ ;  /* 0x000006c027217810 */ /* 0x000fe40007ffe0ff */
[----:B------:R-:W-:Y:S02]  /*04b0*/  ISETP.LT.AND P5, PT, R13, 0xc0, !P6 ;  /* 0x000000c00d00780c */ /* 0x000fe400077a1270 */
[----:B------:R-:W-:-:S02]  /*04c0*/  ISETP.LT.AND P2, PT, R22, 0xc0, !P6 ;  /* 0x000000c01600780c */ /* 0x000fc40007741270 */
[----:B------:R-:W-:Y:S02]  /*04d0*/  ISETP.LT.AND P1, PT, R24, 0xc0, !P6 ;  /* 0x000000c01800780c */ /* 0x000fe40007721270 */
[----:B------:R-:W-:Y:S01]  /*04e0*/  ISETP.LT.AND P6, PT, R20, 0xc0, !P6 ;  /* 0x000000c01400780c */ /* 0x000fe200077c1270 */
[----:B------:R-:W-:Y:S01]  /*04f0*/  IMAD.WIDE R32, R33, 0x4, R30 ;  /* 0x0000000421207825 */ /* 0x000fe200078e021e */
[----:B------:R-:W-:Y:S01]  /*0500*/  MOV R6, RZ ;  /* 0x000000ff00067202 */ /* 0x000fe20000000f00 */
[----:B------:R-:W-:-:S05]  /*0510*/  HFMA2.MMA R47, -RZ, RZ, 0, 0 ;  /* 0x00000000ff2f7435 */ /* 0x000fca00000001ff */
[----:B------:R0:W2:Y:S02]  /*0520*/  @P0 LDG.E.EL R6, desc[UR4][R32.64] ;  /* 0x0000000420060981 */ /* 0x0000a4000c2e1900 */
[----:B0-----:R-:W-:-:S05]  /*0530*/  IMAD.WIDE R32, R39, 0x4, R30 ;  /* 0x0000000427207825 */ /* 0x001fca00078e021e */
[----:B------:R-:W2:Y:S01]  /*0540*/  @P6 LDG.E.EL R47, desc[UR4][R32.64] ;  /* 0x00000004202f6981 */ /* 0x000ea2000c2e1900 */
[----:B------:R-:W-:-:S10]  /*0550*/  HFMA2.MMA R8, -RZ, RZ, 0, 0 ;  /* 0x00000000ff087435 */ /* 0x000fd400000001ff */
[----:B------:R0:W2:Y:S02]  /*0560*/  @P1 LDG.E.EL R8, desc[UR4][R2.64] ;  /* 0x0000000402081981 */ /* 0x0000a4000c2e1900 */
[----:B0-----:R-:W-:-:S05]  /*0570*/  IMAD.HI R2, R20, 0x55555556, RZ ;  /* 0x5555555614027827 */ /* 0x001fca00078e02ff */
[----:B------:R-:W-:Y:S01]  /*0580*/  LEA.HI R55, R2, R2, RZ, 0x1 ;  /* 0x0000000202377211 */ /* 0x000fe200078f08ff */
[----:B------:R-:W-:Y:S01]  /*0590*/  HFMA2.MMA R16, -RZ, RZ, 0, 0 ;  /* 0x00000000ff107435 */ /* 0x000fe200000001ff */
[----:B------:R-:W-:-:S03]  /*05a0*/  VIADD R37, R39, 0x3f0 ;  /* 0x000003f027257836 */ /* 0x000fc60000000000 */
[----:B------:R-:W-:Y:S02]  /*05b0*/  IMAD R2, R55, -0x3, R20 ;  /* 0xfffffffd37027824 */ /* 0x000fe400078e0214 */
[----:B------:R-:W-:-:S04]  /*05c0*/  IMAD.WIDE R36, R37, 0x4, R30 ;  /* 0x0000000425247825 */ /* 0x000fc800078e021e */
[----:B------:R-:W-:Y:S01]  /*05d0*/  IMAD R2, R19, 0x3, R2 ;  /* 0x0000000313027824 */ /* 0x000fe200078e0202 */
[----:B------:R-:W3:Y:S03]  /*05e0*/  @P5 LDG.E.EL R16, desc[UR4][R36.64] ;  /* 0x0000000424105981 */ /* 0x000ee6000c2e1900 */
[----:B------:R-:W-:Y:S02]  /*05f0*/  IMAD R55, R55, 0x1b, R2 ;  /* 0x0000001b37377824 */ /* 0x000fe400078e0202 */
[----:B------:R-:W-:-:S05]  /*0600*/  IMAD.HI R2, R26, 0x55555556, RZ ;  /* 0x555555561a027827 */ /* 0x000fca00078e02ff */
[----:B------:R-:W-:-:S05]  /*0610*/  LEA.HI R5, R2, R2, RZ, 0x1 ;  /* 0x0000000202057211 */ /* 0x000fca00078f08ff */
[----:B------:R-:W-:-:S04]  /*0620*/  IMAD R2, R5, -0x3, R26 ;  /* 0xfffffffd05027824 */ /* 0x000fc800078e021a */
[----:B------:R-:W-:Y:S02]  /*0630*/  IMAD R2, R5, 0x1b, R2 ;  /* 0x0000001b05027824 */ /* 0x000fe400078e0202 */
[----:B------:R-:W-:-:S05]  /*0640*/  IMAD.HI R5, R28, 0x55555556, RZ ;  /* 0x555555561c057827 */ /* 0x000fca00078e02ff */
[----:B------:R-:W-:-:S05]  /*0650*/  LEA.HI R5, R5, R5, RZ, 0x1 ;  /* 0x0000000505057211 */ /* 0x000fca00078f08ff */
[----:B------:R-:W-:Y:S02]  /*0660*/  IMAD R28, R5, -0x3, R28 ;  /* 0xfffffffd051c7824 */ /* 0x000fe400078e021c */
[----:B------:R-:W-:Y:S02]  /*0670*/  VIADD R35, R39, 0x5a0 ;  /* 0x000005a027237836 */ /* 0x000fe40000000000 */
[----:B------:R-:W-:Y:S02]  /*0680*/  IMAD R28, R5, 0x1b, R28 ;  /* 0x0000001b051c7824 */ /* 0x000fe400078e021c */
[----:B------:R-:W-:Y:S01]  /*0690*/  IMAD.HI R5, R0, 0x55555556, RZ ;  /* 0x5555555600057827 */ /* 0x000fe200078e02ff */
[----:B------:R-:W-:Y:S01]  /*06a0*/  MOV R10, RZ ;  /* 0x000000ff000a7202 */ /* 0x000fe20000000f00 */
[----:B------:R-:W-:Y:S01]  /*06b0*/  HFMA2.MMA R4, -RZ, RZ, 0, 0 ;  /* 0x00000000ff047435 */ /* 0x000fe200000001ff */
[----:B------:R-:W-:Y:S01]  /*06c0*/  IADD3 R41, R39, 0x750, RZ ;  /* 0x0000075027297810 */ /* 0x000fe20007ffe0ff */
[----:B------:R-:W-:Y:S01]  /*06d0*/  IMAD.WIDE R34, R35, 0x4, R30 ;  /* 0x0000000423227825 */ /* 0x000fe200078e021e */
[----:B------:R-:W-:-:S04]  /*06e0*/  LEA.HI R5, R5, R5, RZ, 0x1 ;  /* 0x0000000505057211 */ /* 0x000fc800078f08ff */
[----:B------:R0:W3:Y:S01]  /*06f0*/  @P2 LDG.E.EL R10, desc[UR4][R34.64] ;  /* 0x00000004220a2981 */ /* 0x0000e2000c2e1900 */
[----:B------:R-:W-:Y:S01]  /*0700*/  IMAD R26, R5, -0x3, R0 ;  /* 0xfffffffd051a7824 */ /* 0x000fe200078e0200 */
[----:B------:R-:W-:Y:S01]  /*0710*/  IADD3 R43, R39, 0x7e0, RZ ;  /* 0x000007e0272b7810 */ /* 0x000fe20007ffe0ff */
[----:B------:R-:W-:Y:S01]  /*0720*/  IMAD.HI R0, R7, 0x55555556, RZ ;  /* 0x5555555607007827 */ /* 0x000fe200078e02ff */
[----:B------:R-:W-:-:S03]  /*0730*/  IADD3 R39, R39, 0x870, RZ ;  /* 0x0000087027277810 */ /* 0x000fc60007ffe0ff */
[----:B0-----:R-:W-:Y:S01]  /*0740*/  IMAD.WIDE R34, R41, 0x4, R30 ;  /* 0x0000000429227825 */ /* 0x001fe200078e021e */
[----:B------:R-:W-:-:S04]  /*0750*/  MOV R3, RZ ;  /* 0x000000ff00037202 */ /* 0x000fc80000000f00 */
[----:B------:R0:W3:Y:S01]  /*0760*/  @P0 LDG.E.EL R4, desc[UR4][R34.64] ;  /* 0x0000000422040981 */ /* 0x0000e2000c2e1900 */
[----:B------:R-:W-:-:S04]  /*0770*/  IMAD.WIDE R42, R43, 0x4, R30 ;  /* 0x000000042b2a7825 */ /* 0x000fc800078e021e */
[----:B------:R-:W-:Y:S01]  /*0780*/  IMAD.WIDE R30, R39, 0x4, R30 ;  /* 0x00000004271e7825 */ /* 0x000fe200078e021e */
[----:B------:R1:W3:Y:S01]  /*0790*/  @P0 LDG.E.EL R3, desc[UR4][R42.64] ;  /* 0x000000042a030981 */ /* 0x0002e2000c2e1900 */
[----:B0-----:R-:W-:Y:S02]  /*07a0*/  LEA.HI R34, R0, R0, RZ, 0x1 ;  /* 0x0000000000227211 */ /* 0x001fe400078f08ff */
[----:B------:R-:W-:-:S06]  /*07b0*/  MOV R0, RZ ;  /* 0x000000ff00007202 */ /* 0x000fcc0000000f00 */
[----:B------:R0:W3:Y:S01]  /*07c0*/  @P0 LDG.E.EL R0, desc[UR4][R30.64] ;  /* 0x000000041e000981 */ /* 0x0000e2000c2e1900 */
[----:B------:R-:W-:Y:S02]  /*07d0*/  IMAD R26, R5, 0x1b, R26 ;  /* 0x0000001b051a7824 */ /* 0x000fe400078e021a */
[----:B------:R-:W-:-:S05]  /*07e0*/  IMAD.HI R5, R17, 0x55555556, RZ ;  /* 0x5555555611057827 */ /* 0x000fca00078e02ff */
[----:B-1----:R-:W-:Y:S01]  /*07f0*/  LEA.HI R42, R5, R5, RZ, 0x1 ;  /* 0x00000005052a7211 */ /* 0x002fe200078f08ff */
[----:B------:R-:W-:-:S04]  /*0800*/  IMAD.HI R5, R15, 0x55555556, RZ ;  /* 0x555555560f057827 */ /* 0x000fc800078e02ff */
[----:B------:R-:W-:-:S04]  /*0810*/  IMAD R17, R42, -0x3, R17 ;  /* 0xfffffffd2a117824 */ /* 0x000fc800078e0211 */
[----:B------:R-:W-:Y:S01]  /*0820*/  IMAD R32, R42, 0x1b, R17 ;  /* 0x0000001b2a207824 */ /* 0x000fe200078e0211 */
[----:B------:R-:W-:Y:S01]  /*0830*/  LEA.HI R42, R5, R5, RZ, 0x1 ;  /* 0x00000005052a7211 */ /* 0x000fe200078f08ff */
[----:B------:R-:W-:-:S05]  /*0840*/  IMAD.HI R5, R13, 0x55555556, RZ ;  /* 0x555555560d057827 */ /* 0x000fca00078e02ff */
[----:B0-----:R-:W-:Y:S01]  /*0850*/  LEA.HI R30, R5, R5, RZ, 0x1 ;  /* 0x00000005051e7211 */ /* 0x001fe200078f08ff */
[----:B------:R-:W-:-:S05]  /*0860*/  IMAD.HI R5, R11, 0x55555556, RZ ;  /* 0x555555560b057827 */ /* 0x000fca00078e02ff */
[----:B------:R-:W-:Y:S01]  /*0870*/  LEA.HI R54, R5, R5, RZ, 0x1 ;  /* 0x0000000505367211 */ /* 0x000fe200078f08ff */
[----:B------:R-:W-:-:S05]  /*0880*/  IMAD.HI R5, R9, 0x55555556, RZ ;  /* 0x5555555609057827 */ /* 0x000fca00078e02ff */
[----:B------:R-:W-:Y:S01]  /*0890*/  LEA.HI R56, R5, R5, RZ, 0x1 ;  /* 0x0000000505387211 */ /* 0x000fe200078f08ff */
[----:B------:R-:W-:-:S05]  /*08a0*/  IMAD.HI R5, R22, 0x55555556, RZ ;  /* 0x5555555616057827 */ /* 0x000fca00078e02ff */
[----:B------:R-:W-:-:S05]  /*08b0*/  LEA.HI R5, R5, R5, RZ, 0x1 ;  /* 0x0000000505057211 */ /* 0x000fca00078f08ff */
[----:B------:R-:W-:-:S04]  /*08c0*/  IMAD R58, R5, -0x3, R22 ;  /* 0xfffffffd053a7824 */ /* 0x000fc800078e0216 */
[----:B------:R-:W-:Y:S02]  /*08d0*/  IMAD R58, R5, 0x1b, R58 ;  /* 0x0000001b053a7824 */ /* 0x000fe400078e023a */
[----:B------:R-:W-:-:S05]  /*08e0*/  IMAD.HI R5, R24, 0x55555556, RZ ;  /* 0x5555555618057827 */ /* 0x000fca00078e02ff */
[----:B------:R-:W-:-:S05]  /*08f0*/  LEA.HI R5, R5, R5, RZ, 0x1 ;  /* 0x0000000505057211 */ /* 0x000fca00078f08ff */
[C---:B------:R-:W-:Y:S02]  /*0900*/  IMAD R60, R5.reuse, -0x3, R24 ;  /* 0xfffffffd053c7824 */ /* 0x040fe400078e0218 */
[----:B------:R-:W-:Y:S02]  /*0910*/  IMAD R9, R56, -0x3, R9 ;  /* 0xfffffffd38097824 */ /* 0x000fe400078e0209 */
[----:B------:R-:W-:Y:S01]  /*0920*/  IMAD R60, R5, 0x1b, R60 ;  /* 0x0000001b053c7824 */ /* 0x000fe200078e023c */
[----:B------:R-:W-:Y:S01]  /*0930*/  LOP3.LUT R5, R20, 0xc0, RZ, 0xfc, !PT ;  /* 0x000000c014057812 */ /* 0x000fe200078efcff */
[----:B------:R-:W-:Y:S02]  /*0940*/  IMAD R56, R56, 0x1b, R9 ;  /* 0x0000001b38387824 */ /* 0x000fe400078e0209 */
[----:B------:R-:W-:Y:S02]  /*0950*/  IMAD R7, R34, -0x3, R7 ;  /* 0xfffffffd22077824 */ /* 0x000fe400078e0207 */
[----:B------:R-:W-:-:S04]  /*0960*/  IMAD.HI R9, R5, 0x55555556, RZ ;  /* 0x5555555605097827 */ /* 0x000fc800078e02ff */
[----:B------:R-:W-:Y:S01]  /*0970*/  IMAD R34, R34, 0x1b, R7 ;  /* 0x0000001b22227824 */ /* 0x000fe200078e0207 */
[----:B------:R-:W-:Y:S01]  /*0980*/  LOP3.LUT R7, R20, 0xd0, RZ, 0xfc, !PT ;  /* 0x000000d014077812 */ /* 0x000fe200078efcff */
[----:B------:R-:W-:Y:S01]  /*0990*/  IMAD R11, R54, -0x3, R11 ;  /* 0xfffffffd360b7824 */ /* 0x000fe200078e020b */
[----:B------:R-:W-:-:S03]  /*09a0*/  LEA.HI R22, R9, R9, RZ, 0x1 ;  /* 0x0000000909167211 */ /* 0x000fc600078f08ff */
[----:B------:R-:W-:Y:S02]  /*09b0*/  IMAD R54, R54, 0x1b, R11 ;  /* 0x0000001b36367824 */ /* 0x000fe400078e020b */
[----:B------:R-:W-:-:S04]  /*09c0*/  IMAD.HI R11, R7, 0x55555556, RZ ;  /* 0x55555556070b7827 */ /* 0x000fc800078e02ff */
[----:B------:R-:W-:Y:S01]  /*09d0*/  IMAD R9, R22, -0x3, R5 ;  /* 0xfffffffd16097824 */ /* 0x000fe200078e0205 */
[C---:B------:R-:W-:Y:S02]  /*09e0*/  LOP3.LUT R5, R20.reuse, 0xe0, RZ, 0xfc, !PT ;  /* 0x000000e014057812 */ /* 0x040fe400078efcff */
[----:B------:R-:W-:Y:S02]  /*09f0*/  LEA.HI R24, R11, R11, RZ, 0x1 ;  /* 0x0000000b0b187211 */ /* 0x000fe400078f08ff */
[----:B------:R-:W-:Y:S01]  /*0a00*/  LOP3.LUT R20, R20, 0xf0, RZ, 0xfc, !PT ;  /* 0x000000f014147812 */ /* 0x000fe200078efcff */
[----:B------:R-:W-:-:S04]  /*0a10*/  IMAD.HI R11, R5, 0x55555556, RZ ;  /* 0x55555556050b7827 */ /* 0x000fc800078e02ff */
[----:B------:R-:W-:Y:S01]  /*0a20*/  IMAD R9, R22, 0x1b, R9 ;  /* 0x0000001b16097824 */ /* 0x000fe200078e0209 */
[----:B------:R-:W-:Y:S01]  /*0a30*/  LEA.HI R22, R11, R11, RZ, 0x1 ;  /* 0x0000000b0b167211 */ /* 0x000fe200078f08ff */
[----:B------:R-:W-:-:S05]  /*0a40*/  IMAD.HI R11, R20, 0x55555556, RZ ;  /* 0x55555556140b7827 */ /* 0x000fca00078e02ff */
[----:B------:R-:W-:Y:S01]  /*0a50*/  LEA.HI R11, R11, R11, RZ, 0x1 ;  /* 0x0000000b0b0b7211 */ /* 0x000fe200078f08ff */
[----:B------:R-:W-:Y:S01]  /*0a60*/  IMAD R15, R42, -0x3, R15 ;  /* 0xfffffffd2a0f7824 */ /* 0x000fe200078e020f */
[----:B------:R-:W-:Y:S01]  /*0a70*/  P2R R48, PR, RZ, 0x20 ;  /* 0x00000020ff307803 */ /* 0x000fe20000000000 */
[----:B------:R-:W-:Y:S02]  /*0a80*/  IMAD R13, R30, -0x3, R13 ;  /* 0xfffffffd1e0d7824 */ /* 0x000fe400078e020d */
[----:B------:R-:W-:Y:S02]  /*0a90*/  IMAD R7, R24, -0x3, R7 ;  /* 0xfffffffd18077824 */ /* 0x000fe400078e0207 */
[----:B------:R-:W-:Y:S02]  /*0aa0*/  IMAD R5, R22, -0x3, R5 ;  /* 0xfffffffd16057824 */ /* 0x000fe400078e0205 */
[----:B------:R-:W-:Y:S01]  /*0ab0*/  IMAD R20, R11, -0x3, R20 ;  /* 0xfffffffd0b147824 */ /* 0x000fe200078e0214 */
[----:B------:R-:W-:Y:S01]  /*0ac0*/  ISETP.NE.AND P5, PT, R46, RZ, PT ;  /* 0x000000ff2e00720c */ /* 0x000fe20003fa5270 */
[----:B------:R-:W-:-:S02]  /*0ad0*/  IMAD R42, R42, 0x1b, R15 ;  /* 0x0000001b2a2a7824 */ /* 0x000fc400078e020f */
[----:B------:R-:W-:Y:S02]  /*0ae0*/  IMAD R30, R30, 0x1b, R13 ;  /* 0x0000001b1e1e7824 */ /* 0x000fe400078e020d */
[----:B------:R-:W-:Y:S02]  /*0af0*/  IMAD R7, R24, 0x1b, R7 ;  /* 0x0000001b18077824 */ /* 0x000fe400078e0207 */
[----:B------:R-:W-:Y:S02]  /*0b00*/  IMAD R5, R22, 0x1b, R5 ;  /* 0x0000001b16057824 */ /* 0x000fe400078e0205 */
[----:B------:R-:W-:Y:S01]  /*0b10*/  IMAD R31, R11, 0x1b, R20 ;  /* 0x0000001b0b1f7824 */ /* 0x000fe200078e0214 */
[----:B------:R-:W-:Y:S01]  /*0b20*/  P2R R53, PR, RZ, 0x20 ;  /* 0x00000020ff357803 */ /* 0x000fe20000000000 */
[C---:B------:R-:W-:Y:S01]  /*0b30*/  IMAD R49, R19.reuse, 0x3, R2 ;  /* 0x0000000313317824 */ /* 0x040fe200078e0202 */
[----:B------:R-:W-:Y:S01]  /*0b40*/  ISETP.NE.AND P5, PT, R50, RZ, PT ;  /* 0x000000ff3200720c */ /* 0x000fe20003fa5270 */
[----:B------:R-:W-:-:S02]  /*0b50*/  IMAD R28, R19, 0x3, R28 ;  /* 0x00000003131c7824 */ /* 0x000fc400078e021c */
[C---:B------:R-:W-:Y:S02]  /*0b60*/  IMAD R26, R19.reuse, 0x3, R26 ;  /* 0x00000003131a7824 */ /* 0x040fe400078e021a */
[C---:B------:R-:W-:Y:S02]  /*0b70*/  IMAD R24, R19.reuse, 0x3, R34 ;  /* 0x0000000313187824 */ /* 0x040fe400078e0222 */
[C---:B------:R-:W-:Y:S02]  /*0b80*/  IMAD R22, R19.reuse, 0x3, R32 ;  /* 0x0000000313167824 */ /* 0x040fe400078e0220 */
[C---:B------:R-:W-:Y:S02]  /*0b90*/  IMAD R20, R19.reuse, 0x3, R42 ;  /* 0x0000000313147824 */ /* 0x040fe400078e022a */
[C---:B------:R-:W-:Y:S02]  /*0ba0*/  IMAD R2, R19.reuse, 0x3, R30 ;  /* 0x0000000313027824 */ /* 0x040fe400078e021e */
[----:B------:R-:W-:-:S02]  /*0bb0*/  IMAD R17, R19, 0x3, R54 ;  /* 0x0000000313117824 */ /* 0x000fc400078e0236 */
[C---:B------:R-:W-:Y:S02]  /*0bc0*/  IMAD R15, R19.reuse, 0x3, R56 ;  /* 0x00000003130f7824 */ /* 0x040fe400078e0238 */
[C---:B------:R-:W-:Y:S02]  /*0bd0*/  IMAD R13, R19.reuse, 0x3, R58 ;  /* 0x00000003130d7824 */ /* 0x040fe400078e023a */
[C---:B------:R-:W-:Y:S02]  /*0be0*/  IMAD R11, R19.reuse, 0x3, R60 ;  /* 0x00000003130b7824 */ /* 0x040fe400078e023c */
[C---:B------:R-:W-:Y:S02]  /*0bf0*/  IMAD R9, R19.reuse, 0x3, R9 ;  /* 0x0000000313097824 */ /* 0x040fe400078e0209 */
[C---:B------:R-:W-:Y:S02]  /*0c00*/  IMAD R7, R19.reuse, 0x3, R7 ;  /* 0x0000000313077824 */ /* 0x040fe400078e0207 */
[----:B------:R-:W-:-:S02]  /*0c10*/  IMAD R5, R19, 0x3, R5 ;  /* 0x0000000313057824 */ /* 0x000fc400078e0205 */
[----:B------:R-:W-:Y:S01]  /*0c20*/  IMAD R19, R19, 0x3, R31 ;  /* 0x0000000313137824 */ /* 0x000fe200078e021f */
[----:B------:R-:W-:Y:S01]  /*0c30*/  P2R R40, PR, RZ, 0x20 ;  /* 0x00000020ff287803 */ /* 0x000fe20000000000 */
[----:B------:R-:W0:Y:S01]  /*0c40*/  LDC.64 R30, c[0x0][0x218] ;  /* 0x00008600ff1e7b82 */ /* 0x000e220000000a00 */
[----:B------:R-:W-:-:S04]  /*0c50*/  ISETP.NE.AND P5, PT, R51, RZ, PT ;  /* 0x000000ff3300720c */ /* 0x000fc80003fa5270 */
[----:B------:R-:W-:Y:S02]  /*0c60*/  P2R R38, PR, RZ, 0x20 ;  /* 0x00000020ff267803 */ /* 0x000fe40000000000 */
[----:B------:R-:W-:-:S04]  /*0c70*/  ISETP.NE.AND P5, PT, R52, RZ, PT ;  /* 0x000000ff3400720c */ /* 0x000fc80003fa5270 */
[----:B------:R-:W-:Y:S02]  /*0c80*/  P2R R36, PR, RZ, 0x20 ;  /* 0x00000020ff247803 */ /* 0x000fe40000000000 */
[----:B------:R-:W-:-:S04]  /*0c90*/  ISETP.NE.AND P5, PT, R45, RZ, PT ;  /* 0x000000ff2d00720c */ /* 0x000fc80003fa5270 */
[----:B------:R-:W-:Y:S02]  /*0ca0*/  P2R R37, PR, RZ, 0x20 ;  /* 0x00000020ff257803 */ /* 0x000fe40000000000 */
[----:B------:R-:W-:Y:S01]  /*0cb0*/  ISETP.NE.AND P5, PT, R44, RZ, PT ;  /* 0x000000ff2c00720c */ /* 0x000fe20003fa5270 */
[----:B0-----:R-:W-:-:S04]  /*0cc0*/  IMAD.WIDE R42, R55, 0x4, R30 ;  /* 0x00000004372a7825 */ /* 0x001fc800078e021e */
[--C-:B------:R-:W-:Y:S01]  /*0cd0*/  IMAD.WIDE R32, R49, 0x4, R30.reuse ;  /* 0x0000000431207825 */ /* 0x100fe200078e021e */
[----:B--2---:R0:W-:Y:S07]  /*0ce0*/  @P6 STG.E desc[UR4][R42.64], R47 ;  /* 0x0000002f2a006986 */ /* 0x0041ee000c101904 */
[----:B-----5:R1:W-:Y:S01]  /*0cf0*/  @P5 STG.E desc[UR4][R32.64], R29 ;  /* 0x0000001d20005986 */ /* 0x0203e2000c101904 */
[----:B------:R-:W-:Y:S01]  /*0d00*/  ISETP.NE.AND P5, PT, R37, RZ, PT ;  /* 0x000000ff2500720c */ /* 0x000fe20003fa5270 */
[----:B------:R-:W-:-:S12]  /*0d10*/  IMAD.WIDE R34, R28, 0x4, R30 ;  /* 0x000000041c227825 */ /* 0x000fd800078e021e */
[----:B------:R2:W-:Y:S01]  /*0d20*/  @P5 STG.E desc[UR4][R34.64], R27 ;  /* 0x0000001b22005986 */ /* 0x0005e2000c101904 */
[----:B------:R-:W-:Y:S01]  /*0d30*/  ISETP.NE.AND P5, PT, R36, RZ, PT ;  /* 0x000000ff2400720c */ /* 0x000fe20003fa5270 */
[----:B------:R-:W-:-:S12]  /*0d40*/  IMAD.WIDE R36, R26, 0x4, R30 ;  /* 0x000000041a247825 */ /* 0x000fd800078e021e */
[----:B----4-:R4:W-:Y:S01]  /*0d50*/  @P5 STG.E desc[UR4][R36.64], R25 ;  /* 0x0000001924005986 */ /* 0x0109e2000c101904 */
[----:B------:R-:W-:Y:S01]  /*0d60*/  ISETP.NE.AND P5, PT, R38, RZ, PT ;  /* 0x000000ff2600720c */ /* 0x000fe20003fa5270 */
[----:B------:R-:W-:-:S12]  /*0d70*/  IMAD.WIDE R38, R24, 0x4, R30 ;  /* 0x0000000418267825 */ /* 0x000fd800078e021e */
[----:B------:R5:W-:Y:S01]  /*0d80*/  @P5 STG.E desc[UR4][R38.64], R23 ;  /* 0x0000001726005986 */ /* 0x000be2000c101904 */
[----:B------:R-:W-:Y:S01]  /*0d90*/  ISETP.NE.AND P5, PT, R40, RZ, PT ;  /* 0x000000ff2800720c */ /* 0x000fe20003fa5270 */
[----:B------:R-:W-:-:S12]  /*0da0*/  IMAD.WIDE R40, R22, 0x4, R30 ;  /* 0x0000000416287825 */ /* 0x000fd800078e021e */
[----:B------:R1:W-:Y:S01]  /*0db0*/  @P5 STG.E desc[UR4][R40.64], R21 ;  /* 0x0000001528005986 */ /* 0x0003e2000c101904 */
[----:B------:R-:W-:Y:S01]  /*0dc0*/  ISETP.NE.AND P5, PT, R53, RZ, PT ;  /* 0x000000ff3500720c */ /* 0x000fe20003fa5270 */
[----:B0-----:R-:W-:-:S12]  /*0dd0*/  IMAD.WIDE R42, R20, 0x4, R30 ;  /* 0x00000004142a7825 */ /* 0x001fd800078e021e */
[----:B------:R0:W-:Y:S01]  /*0de0*/  @P5 STG.E desc[UR4][R42.64], R18 ;  /* 0x000000122a005986 */ /* 0x0001e2000c101904 */
[----:B------:R-:W-:Y:S01]  /*0df0*/  ISETP.NE.AND P5, PT, R48, RZ, PT ;  /* 0x000000ff3000720c */ /* 0x000fe20003fa5270 */
[----:B-1----:R-:W-:-:S03]  /*0e00*/  IMAD.WIDE R32, R2, 0x4, R30 ;  /* 0x0000000402207825 */ /* 0x002fc600078e021e */
[----:B------:R-:W-:-:S09]  /*0e10*/  P2R R48, PR, RZ, 0x20 ;  /* 0x00000020ff307803 */ /* 0x000fd20000000000 */
[----:B---3--:R1:W-:Y:S01]  /*0e20*/  @P5 STG.E desc[UR4][R32.64], R16 ;  /* 0x0000001020005986 */ /* 0x0083e2000c101904 */
[----:B------:R-:W-:-:S04]  /*0e30*/  ISETP.NE.AND P5, PT, R50, RZ, PT ;  /* 0x000000ff3200720c */ /* 0x000fc80003fa5270 */
[----:B------:R-:W-:Y:S02]  /*0e40*/  P2R R50, PR, RZ, 0x20 ;  /* 0x00000020ff327803 */ /* 0x000fe40000000000 */
[----:B------:R-:W-:-:S04]  /*0e50*/  ISETP.NE.AND P5, PT, R51, RZ, PT ;  /* 0x000000ff3300720c */ /* 0x000fc80003fa5270 */
[----:B------:R-:W-:Y:S02]  /*0e60*/  P2R R51, PR, RZ, 0x20 ;  /* 0x00000020ff337803 */ /* 0x000fe40000000000 */
[----:B------:R-:W-:Y:S01]  /*0e70*/  ISETP.NE.AND P5, PT, R52, RZ, PT ;  /* 0x000000ff3400720c */ /* 0x000fe20003fa5270 */
[----:B--2---:R-:W-:-:S03]  /*0e80*/  IMAD.WIDE R34, R17, 0x4, R30 ;  /* 0x0000000411227825 */ /* 0x004fc600078e021e */
[----:B------:R-:W-:Y:S02]  /*0e90*/  P2R R52, PR, RZ, 0x20 ;  /* 0x00000020ff347803 */ /* 0x000fe40000000000 */
[----:B------:R-:W-:Y:S01]  /*0ea0*/  ISETP.NE.AND P5, PT, R45, RZ, PT ;  /* 0x000000ff2d00720c */ /* 0x000fe20003fa5270 */
[----:B------:R2:W-:Y:S01]  /*0eb0*/  @P4 STG.E desc[UR4][R34.64], R14 ;  /* 0x0000000e22004986 */ /* 0x0005e2000c101904 */
[--C-:B----4-:R-:W-:Y:S02]  /*0ec0*/  IMAD.WIDE R36, R15, 0x4, R30.reuse ;  /* 0x000000040f247825 */ /* 0x110fe400078e021e */
[----:B------:R-:W-:Y:S02]  /*0ed0*/  P2R R53, PR, RZ, 0x20 ;  /* 0x00000020ff357803 */ /* 0x000fe40000000000 */
[----:B------:R-:W-:Y:S01]  /*0ee0*/  ISETP.NE.AND P5, PT, R44, RZ, PT ;  /* 0x000000ff2c00720c */ /* 0x000fe20003fa5270 */
[----:B-----5:R-:W-:-:S04]  /*0ef0*/  IMAD.WIDE R38, R13, 0x4, R30 ;  /* 0x000000040d267825 */ /* 0x020fc800078e021e */
[----:B------:R-:W-:-:S04]  /*0f00*/  IMAD.WIDE R40, R11, 0x4, R30 ;  /* 0x000000040b287825 */ /* 0x000fc800078e021e */
[----:B0-----:R-:W-:-:S04]  /*0f10*/  IMAD.WIDE R42, R9, 0x4, R30 ;  /* 0x00000004092a7825 */ /* 0x001fc800078e021e */
[----:B-1----:R-:W-:-:S04]  /*0f20*/  IMAD.WIDE R32, R7, 0x4, R30 ;  /* 0x0000000407207825 */ /* 0x002fc800078e021e */
[----:B--2---:R-:W-:-:S04]  /*0f30*/  IMAD.WIDE R34, R5, 0x4, R30 ;  /* 0x0000000405227825 */ /* 0x004fc800078e021e */
[----:B------:R-:W-:Y:S02]  /*0f40*/  IMAD.WIDE R44, R19, 0x4, R30 ;  /* 0x00000004132c7825 */ /* 0x000fe400078e021e */
[----:B------:R-:W0:Y:S01]  /*0f50*/  LDC.64 R30, c[0x0][0x220] ;  /* 0x00008800ff1e7b82 */ /* 0x000e220000000a00 */
[----:B------:R0:W-:Y:S04]  /*0f60*/  @P3 STG.E desc[UR4][R36.64], R12 ;  /* 0x0000000c24003986 */ /* 0x0001e8000c101904 */
[----:B------:R1:W-:Y:S04]  /*0f70*/  @P2 STG.E desc[UR4][R38.64], R10 ;  /* 0x0000000a26002986 */ /* 0x0003e8000c101904 */
[----:B------:R2:W-:Y:S04]  /*0f80*/  @P1 STG.E desc[UR4][R40.64], R8 ;  /* 0x0000000828001986 */ /* 0x0005e8000c101904 */
[----:B------:R-:W-:Y:S04]  /*0f90*/  @P0 STG.E desc[UR4][R42.64], R6 ;  /* 0x000000062a000986 */ /* 0x000fe8000c101904 */
[----:B------:R3:W-:Y:S04]  /*0fa0*/  @P0 STG.E desc[UR4][R32.64], R4 ;  /* 0x0000000420000986 */ /* 0x0007e8000c101904 */
[----:B------:R4:W-:Y:S01]  /*0fb0*/  @P0 STG.E desc[UR4][R34.64], R3 ;  /* 0x0000000322000986 */ /* 0x0009e2000c101904 */
[----:B0-----:R-:W-:-:S03]  /*0fc0*/  IMAD.WIDE R36, R55, 0x4, R30 ;  /* 0x0000000437247825 */ /* 0x001fc600078e021e */
[----:B------:R-:W-:Y:S01]  /*0fd0*/  @P0 STG.E desc[UR4][R44.64], R0 ;  /* 0x000000002c000986 */ /* 0x000fe2000c101904 */
[----:B-1----:R-:W-:-:S03]  /*0fe0*/  IMAD.WIDE R38, R49, 0x4, R30 ;  /* 0x0000000431267825 */ /* 0x002fc600078e021e */
[----:B------:R0:W-:Y:S04]  /*0ff0*/  @P6 STG.E desc[UR4][R36.64], R47 ;  /* 0x0000002f24006986 */ /* 0x0001e8000c101904 */
[----:B------:R1:W-:Y:S01]  /*1000*/  @P5 STG.E desc[UR4][R38.64], R29 ;  /* 0x0000001d26005986 */ /* 0x0003e2000c101904 */
[----:B------:R-:W-:Y:S01]  /*1010*/  ISETP.NE.AND P5, PT, R53, RZ, PT ;  /* 0x000000ff3500720c */ /* 0x000fe20003fa5270 */
[----:B--2---:R-:W-:-:S12]  /*1020*/  IMAD.WIDE R40, R28, 0x4, R30 ;  /* 0x000000041c287825 */ /* 0x004fd800078e021e */
[----:B------:R2:W-:Y:S01]  /*1030*/  @P5 STG.E desc[UR4][R40.64], R27 ;  /* 0x0000001b28005986 */ /* 0x0005e2000c101904 */
[----:B------:R-:W-:Y:S01]  /*1040*/  ISETP.NE.AND P5, PT, R52, RZ, PT ;  /* 0x000000ff3400720c */ /* 0x000fe20003fa5270 */
[----:B---3--:R-:W-:-:S12]  /*1050*/  IMAD.WIDE R32, R26, 0x4, R30 ;  /* 0x000000041a207825 */ /* 0x008fd800078e021e */
[----:B------:R3:W-:Y:S01]  /*1060*/  @P5 STG.E desc[UR4][R32.64], R25 ;  /* 0x0000001920005986 */ /* 0x0007e2000c101904 */
[----:B------:R-:W-:Y:S01]  /*1070*/  ISETP.NE.AND P5, PT, R51, RZ, PT ;  /* 0x000000ff3300720c */ /* 0x000fe20003fa5270 */
[----:B----4-:R-:W-:-:S12]  /*1080*/  IMAD.WIDE R34, R24, 0x4, R30 ;  /* 0x0000000418227825 */ /* 0x010fd800078e021e */
[----:B------:R4:W-:Y:S01]  /*1090*/  @P5 STG.E desc[UR4][R34.64], R23 ;  /* 0x0000001722005986 */ /* 0x0009e2000c101904 */
[----:B------:R-:W-:Y:S01]  /*10a0*/  ISETP.NE.AND P5, PT, R50, RZ, PT ;  /* 0x000000ff3200720c */ /* 0x000fe20003fa5270 */
[----:B------:R-:W-:Y:S01]  /*10b0*/  IMAD.WIDE R42, R22, 0x4, R30 ;  /* 0x00000004162a7825 */ /* 0x000fe200078e021e */
[----:B------:R-:W-:-:S03]  /*10c0*/  ISETP.NE.AND P6, PT, R46, RZ, PT ;  /* 0x000000ff2e00720c */ /* 0x000fc60003fc5270 */
[----:B0-----:R-:W-:-:S08]  /*10d0*/  IMAD.WIDE R36, R20, 0x4, R30 ;  /* 0x0000000414247825 */ /* 0x001fd000078e021e */
[----:B------:R0:W-:Y:S01]  /*10e0*/  @P5 STG.E desc[UR4][R42.64], R21 ;  /* 0x000000152a005986 */ /* 0x0001e2000c101904 */
[----:B------:R-:W-:Y:S01]  /*10f0*/  ISETP.NE.AND P5, PT, R48, RZ, PT ;  /* 0x000000ff3000720c */ /* 0x000fe20003fa5270 */
[----:B------:R-:W-:-:S04]  /*1100*/  IMAD.WIDE R44, R2, 0x4, R30 ;  /* 0x00000004022c7825 */ /* 0x000fc800078e021e */
[--C-:B-1----:R-:W-:Y:S01]  /*1110*/  IMAD.WIDE R28, R17, 0x4, R30.reuse ;  /* 0x00000004111c7825 */ /* 0x102fe200078e021e */
[----:B------:R0:W-:Y:S03]  /*1120*/  @P6 STG.E desc[UR4][R36.64], R18 ;  /* 0x0000001224006986 */ /* 0x0001e6000c101904 */
[----:B------:R-:W-:-:S04]  /*1130*/  IMAD.WIDE R38, R15, 0x4, R30 ;  /* 0x000000040f267825 */ /* 0x000fc800078e021e */
[--C-:B--2---:R-:W-:Y:S01]  /*1140*/  IMAD.WIDE R26, R13, 0x4, R30.reuse ;  /* 0x000000040d1a7825 */ /* 0x104fe200078e021e */
[----:B------:R0:W-:Y:S03]  /*1150*/  @P5 STG.E desc[UR4][R44.64], R16 ;  /* 0x000000102c005986 */ /* 0x0001e6000c101904 */
[--C-:B------:R-:W-:Y:S01]  /*1160*/  IMAD.WIDE R40, R11, 0x4, R30.reuse ;  /* 0x000000040b287825 */ /* 0x100fe200078e021e */
[----:B------:R0:W-:Y:S03]  /*1170*/  @P4 STG.E desc[UR4][R28.64], R14 ;  /* 0x0000000e1c004986 */ /* 0x0001e6000c101904 */
[--C-:B---3--:R-:W-:Y:S01]  /*1180*/  IMAD.WIDE R24, R9, 0x4, R30.reuse ;  /* 0x0000000409187825 */ /* 0x108fe200078e021e */
[----:B------:R0:W-:Y:S03]  /*1190*/  @P3 STG.E desc[UR4][R38.64], R12 ;  /* 0x0000000c26003986 */ /* 0x0001e6000c101904 */
[--C-:B------:R-:W-:Y:S01]  /*11a0*/  IMAD.WIDE R32, R7, 0x4, R30.reuse ;  /* 0x0000000407207825 */ /* 0x100fe200078e021e */
[----:B------:R0:W-:Y:S03]  /*11b0*/  @P2 STG.E desc[UR4][R26.64], R10 ;  /* 0x0000000a1a002986 */ /* 0x0001e6000c101904 */
[--C-:B----4-:R-:W-:Y:S01]  /*11c0*/  IMAD.WIDE R22, R5, 0x4, R30.reuse ;  /* 0x0000000405167825 */ /* 0x110fe200078e021e */
[----:B------:R0:W-:Y:S04]  /*11d0*/  @P1 STG.E desc[UR4][R40.64], R8 ;  /* 0x0000000828001986 */ /* 0x0001e8000c101904 */
[----:B------:R0:W-:Y:S04]  /*11e0*/  @P0 STG.E desc[UR4][R24.64], R6 ;  /* 0x0000000618000986 */ /* 0x0001e8000c101904 */
[----:B------:R0:W-:Y:S01]  /*11f0*/  @P0 STG.E desc[UR4][R32.64], R4 ;  /* 0x0000000420000986 */ /* 0x0001e2000c101904 */
[----:B------:R-:W-:-:S03]  /*1200*/  IMAD.WIDE R30, R19, 0x4, R30 ;  /* 0x00000004131e7825 */ /* 0x000fc600078e021e */
[----:B------:R0:W-:Y:S02]  /*1210*/  @P0 STG.E desc[UR4][R22.64], R3 ;  /* 0x0000000316000986 */ /* 0x0001e4000c101904 */
[----:B0-----:R-:W-:Y:S05]  /*1220*/  @!P0 EXIT ;  /* 0x000000000000894d */ /* 0x001fea0003800000 */
[----:B------:R-:W-:Y:S01]  /*1230*/  STG.E desc[UR4][R30.64], R0 ;  /* 0x000000001e007986 */ /* 0x000fe2000c101904 */
[----:B------:R-:W-:Y:S05]  /*1240*/  EXIT ;  /* 0x000000000000794d */ /* 0x000fea0003800000 */
.L_x_0:
[----:B------:R-:W-:-:S00]  /*1250*/  BRA `(.L_x_0) ;  /* 0xfffffffc00fc7947 */ /* 0x000fc0000383ffff */
[----:B------:R-:W-:-:S00]  /*1260*/  NOP ;  /* 0x0000000000007918 */ /* 0x000fc00000000000 */
        /* <DEDUP_REMOVED lines=9> */
.L_x_1:


//--------------------- .nv.constant0.triton_poi_fused_convolution_2 --------------------------
	.section	.nv.constant0.triton_poi_fused_convolution_2,"a",@progbits
	.sectionflags	@""
	.align	4
.nv.constant0.triton_poi_fused_convolution_2:
	.zero		560
